//
// Generated by NVIDIA NVVM Compiler
//
// Compiler Build ID: CL-36424714
// Cuda compilation tools, release 13.0, V13.0.88
// Based on NVVM 20.0.0
//

.version 9.0
.target sm_100
.address_size 64


.entry _Z15computeCUDAGridPfS_(
	.param .u64 .ptr .align 1 _Z15computeCUDAGridPfS__param_0,
	.param .u64 .ptr .align 1 _Z15computeCUDAGridPfS__param_1
)
{
	.reg .b32 	%r<12>;
	.reg .b32 	%f<8>;
	.reg .b64 	%rd<9>;

	ld.param.u64 	%rd1, [_Z15computeCUDAGridPfS__param_0];
	ld.param.u64 	%rd2, [_Z15computeCUDAGridPfS__param_1];
	cvta.to.global.u64 	%rd3, %rd2;
	cvta.to.global.u64 	%rd4, %rd1;
	mov.u32 	%r1, %ntid.x;
	mov.u32 	%r2, %ctaid.x;
	mov.u32 	%r3, %tid.x;
	mad.lo.s32 	%r4, %r1, %r2, %r3;
	mov.u32 	%r5, %ntid.y;
	mov.u32 	%r6, %ctaid.y;
	mov.u32 	%r7, %tid.y;
	mad.lo.s32 	%r8, %r5, %r6, %r7;
	mad.lo.s32 	%r9, %r8, 30002, %r4;
	add.s32 	%r10, %r9, 1;
	mul.wide.s32 	%rd5, %r10, 4;
	add.s64 	%rd6, %rd4, %rd5;
	ld.global.f32 	%f1, [%rd6];
	ld.global.f32 	%f2, [%rd6+240016];
	add.f32 	%f3, %f1, %f2;
	ld.global.f32 	%f4, [%rd6+120004];
	add.f32 	%f5, %f3, %f4;
	add.s32 	%r11, %r9, 30003;
	ld.global.f32 	%f6, [%rd6+120012];
	add.f32 	%f7, %f5, %f6;
	mul.wide.s32 	%rd7, %r11, 4;
	add.s64 	%rd8, %rd3, %rd7;
	st.global.f32 	[%rd8], %f7;
	ret;

}


// ===== COMPILED SASS (sm_100) =====

	.target	sm_100

	.elftype	@"ET_EXEC"


//--------------------- .note.nv.tkinfo           --------------------------
	.section	.note.nv.tkinfo,"",@"SHT_NOTE"
	.sectionflags	@"SHF_NOTE_NV_TKINFO"
	.tkinfo
        /*0018*/ 	.word	0x00000002
        /*0030*/ 	.string	""
        /*0030*/ 	.string	"ptxas"
        /*0030*/ 	.string	"Cuda compilation tools, release 13.0, V13.0.88"
        /*0030*/ 	.string	"Build cuda_13.0.r13.0/compiler.36424714_0"
        /*0030*/ 	.string	"-arch sm_100 -m 64 "



//--------------------- .note.nv.cuinfo           --------------------------
	.section	.note.nv.cuinfo,"",@"SHT_NOTE"
	.sectionflags	@"SHF_NOTE_NV_CUINFO"
        /*0018*/ 	.short	0x0002
        /*001a*/ 	.short	0x0064
        /*001c*/ 	.short	0x0082
	.zero		2


//--------------------- .nv.info                  --------------------------
	.section	.nv.info,"",@"SHT_CUDA_INFO"
	.align	4


	//----- nvinfo : EIATTR_REGCOUNT
	.align		4
        /*0000*/ 	.byte	0x04, 0x2f
        /*0002*/ 	.short	(.L_1 - .L_0)
	.align		4
.L_0:
        /*0004*/ 	.word	index@(_Z15computeCUDAGridPfS_)
        /*0008*/ 	.word	0x0000000e


	//----- nvinfo : EIATTR_FRAME_SIZE
	.align		4
.L_1:
        /*000c*/ 	.byte	0x04, 0x11
        /*000e*/ 	.short	(.L_3 - .L_2)
	.align		4
.L_2:
        /*0010*/ 	.word	index@(_Z15computeCUDAGridPfS_)
        /*0014*/ 	.word	0x00000000


	//----- nvinfo : EIATTR_MIN_STACK_SIZE
	.align		4
.L_3:
        /*0018*/ 	.byte	0x04, 0x12
        /*001a*/ 	.short	(.L_5 - .L_4)
	.align		4
.L_4:
        /*001c*/ 	.word	index@(_Z15computeCUDAGridPfS_)
        /*0020*/ 	.word	0x00000000
.L_5:


//--------------------- .nv.compat                --------------------------
	.section	.nv.compat,"",@"SHT_CUDA_COMPAT_INFO"
	.align	4
        /*0000*/ 	.byte	0x02, 0x09, 0x00, 0x00, 0x02, 0x02, 0x01, 0x00, 0x02, 0x05, 0x05, 0x00, 0x03, 0x07, 0x01, 0x01
        /*0010*/ 	.byte	0x02, 0x03, 0x00, 0x00, 0x02, 0x06, 0x01, 0x00, 0x04, 0x0b, 0x08, 0x00, 0x09, 0x00, 0x00, 0x00
        /*0020*/ 	.byte	0x00, 0x00, 0x00, 0x00


//--------------------- .nv.info._Z15computeCUDAGridPfS_ --------------------------
	.section	.nv.info._Z15computeCUDAGridPfS_,"",@"SHT_CUDA_INFO"
	.sectionflags	@""
	.align	4


	//----- nvinfo : EIATTR_CUDA_API_VERSION
	.align		4
        /*0000*/ 	.byte	0x04, 0x37
        /*0002*/ 	.short	(.L_7 - .L_6)
.L_6:
        /*0004*/ 	.word	0x00000082


	//----- nvinfo : EIATTR_KPARAM_INFO
	.align		4
.L_7:
        /*0008*/ 	.byte	0x04, 0x17
        /*000a*/ 	.short	(.L_9 - .L_8)
.L_8:
        /*000c*/ 	.word	0x00000000
        /*0010*/ 	.short	0x0001
        /*0012*/ 	.short	0x0008
        /*0014*/ 	.byte	0x00, 0xf5, 0x21, 0x00


	//----- nvinfo : EIATTR_KPARAM_INFO
	.align		4
.L_9:
        /*0018*/ 	.byte	0x04, 0x17
        /*001a*/ 	.short	(.L_11 - .L_10)
.L_10:
        /*001c*/ 	.word	0x00000000
        /*0020*/ 	.short	0x0000
        /*0022*/ 	.short	0x0000
        /*0024*/ 	.byte	0x00, 0xf5, 0x21, 0x00


	//----- nvinfo : EIATTR_SPARSE_MMA_MASK
	.align		4
.L_11:
        /*0028*/ 	.byte	0x03, 0x50
        /*002a*/ 	.short	0x0000


	//----- nvinfo : EIATTR_MAXREG_COUNT
	.align		4
        /*002c*/ 	.byte	0x03, 0x1b
        /*002e*/ 	.short	0x00ff


	//----- nvinfo : EIATTR_MERCURY_ISA_VERSION
	.align		4
        /*0030*/ 	.byte	0x03, 0x5f
        /*0032*/ 	.short	0x0101


	//----- nvinfo : EIATTR_VRC_CTA_INIT_COUNT
	.align		4
        /*0034*/ 	.byte	0x02, 0x4a
	.zero		1
	.zero		1


	//----- nvinfo : EIATTR_EXIT_INSTR_OFFSETS
	.align		4
        /*0038*/ 	.byte	0x04, 0x1c
        /*003a*/ 	.short	(.L_13 - .L_12)


	//   ....[0]....
.L_12:
        /*003c*/ 	.word	0x00000190


	//----- nvinfo : EIATTR_CBANK_PARAM_SIZE
	.align		4
.L_13:
        /*0040*/ 	.byte	0x03, 0x19
        /*0042*/ 	.short	0x0010


	//----- nvinfo : EIATTR_PARAM_CBANK
	.align		4
        /*0044*/ 	.byte	0x04, 0x0a
        /*0046*/ 	.short	(.L_15 - .L_14)
	.align		4
.L_14:
        /*0048*/ 	.word	index@(.nv.constant0._Z15computeCUDAGridPfS_)
        /*004c*/ 	.short	0x0380
        /*004e*/ 	.short	0x0010


	//----- nvinfo : EIATTR_SW_WAR
	.align		4
.L_15:
        /*0050*/ 	.byte	0x04, 0x36
        /*0052*/ 	.short	(.L_17 - .L_16)
.L_16:
        /*0054*/ 	.word	0x00000008
.L_17:


//--------------------- .nv.callgraph             --------------------------
	.section	.nv.callgraph,"",@"SHT_CUDA_CALLGRAPH"
	.align	4
	.sectionentsize	8
	.align		4
        /*0000*/ 	.word	0x00000000
	.align		4
        /*0004*/ 	.word	0xffffffff
	.align		4
        /*0008*/ 	.word	0x00000000
	.align		4
        /*000c*/ 	.word	0xfffffffe
	.align		4
        /*0010*/ 	.word	0x00000000
	.align		4
        /*0014*/ 	.word	0xfffffffd
	.align		4
        /*0018*/ 	.word	0x00000000
	.align		4
        /*001c*/ 	.word	0xfffffffc


//--------------------- .text._Z15computeCUDAGridPfS_ --------------------------
	.section	.text._Z15computeCUDAGridPfS_,"ax",@progbits
	.align	128
.text._Z15computeCUDAGridPfS_:
        .type           _Z15computeCUDAGridPfS_,@function
        .size           _Z15computeCUDAGridPfS_,(.L_x_1 - _Z15computeCUDAGridPfS_)
        .other          _Z15computeCUDAGridPfS_,@"STO_CUDA_ENTRY STV_DEFAULT"
_Z15computeCUDAGridPfS_:
[----:B------:R-:W-:Y:S01]  /*0000*/  LDC R1, c[0x0][0x37c] ;  /* 0x0000df00ff017b82 */ /* 0x000fe20000000800 */
[----:B------:R-:W0:Y:S01]  /*0010*/  S2R R0, SR_CTAID.X ;  /* 0x0000000000007919 */ /* 0x000e220000002500 */
[----:B------:R-:W0:Y:S06]  /*0020*/  LDCU UR4, c[0x0][0x360] ;  /* 0x00006c00ff0477ac */ /* 0x000e2c0008000800 */
[----:B------:R-:W1:Y:S01]  /*0030*/  LDC.64 R2, c[0x0][0x380] ;  /* 0x0000e000ff027b82 */ /* 0x000e620000000a00 */
[----:B------:R-:W0:Y:S01]  /*0040*/  S2R R5, SR_TID.X ;  /* 0x0000000000057919 */ /* 0x000e220000002100 */
[----:B------:R-:W2:Y:S01]  /*0050*/  LDCU UR5, c[0x0][0x364] ;  /* 0x00006c80ff0577ac */ /* 0x000ea20008000800 */
[----:B------:R-:W2:Y:S01]  /*0060*/  S2R R4, SR_CTAID.Y ;  /* 0x0000000000047919 */ /* 0x000ea20000002600 */
[----:B------:R-:W2:Y:S01]  /*0070*/  S2R R7, SR_TID.Y ;  /* 0x0000000000077919 */ /* 0x000ea20000002200 */
[----:B0-----:R-:W-:-:S02]  /*0080*/  IMAD R0, R0, UR4, R5 ;  /* 0x0000000400007c24 */ /* 0x001fc4000f8e0205 */
[----:B--2---:R-:W-:Y:S01]  /*0090*/  IMAD R5, R4, UR5, R7 ;  /* 0x0000000504057c24 */ /* 0x004fe2000f8e0207 */
[----:B------:R-:W0:Y:S03]  /*00a0*/  LDCU.64 UR4, c[0x0][0x358] ;  /* 0x00006b00ff0477ac */ /* 0x000e260008000a00 */
[----:B------:R-:W-:-:S05]  /*00b0*/  IMAD R0, R5, 0x7532, R0 ;  /* 0x0000753205007824 */ /* 0x000fca00078e0200 */
[----:B------:R-:W-:-:S05]  /*00c0*/  IADD3 R5, PT, PT, R0, 0x1, RZ ;  /* 0x0000000100057810 */ /* 0x000fca0007ffe0ff */
[----:B-1----:R-:W-:Y:S02]  /*00d0*/  IMAD.WIDE R2, R5, 0x4, R2 ;  /* 0x0000000405027825 */ /* 0x002fe400078e0202 */
[----:B------:R-:W1:Y:S03]  /*00e0*/  LDC.64 R4, c[0x0][0x388] ;  /* 0x0000e200ff047b82 */ /* 0x000e660000000a00 */
[----:B0-----:R-:W2:Y:S04]  /*00f0*/  LDG.E R6, desc[UR4][R2.64] ;  /* 0x0000000402067981 */ /* 0x001ea8000c1e1900 */
[----:B------:R-:W2:Y:S04]  /*0100*/  LDG.E R7, desc[UR4][R2.64+0x3a990] ;  /* 0x03a9900402077981 */ /* 0x000ea8000c1e1900 */
[----:B------:R-:W3:Y:S04]  /*0110*/  LDG.E R9, desc[UR4][R2.64+0x1d4c4] ;  /* 0x01d4c40402097981 */ /* 0x000ee8000c1e1900 */
[----:B------:R-:W4:Y:S01]  /*0120*/  LDG.E R11, desc[UR4][R2.64+0x1d4cc] ;  /* 0x01d4cc04020b7981 */ /* 0x000f22000c1e1900 */
[----:B--2---:R-:W-:Y:S01]  /*0130*/  FADD R6, R6, R7 ;  /* 0x0000000706067221 */ /* 0x004fe20000000000 */
[----:B------:R-:W-:-:S03]  /*0140*/  IADD3 R7, PT, PT, R0, 0x7533, RZ ;  /* 0x0000753300077810 */ /* 0x000fc60007ffe0ff */
[----:B---3--:R-:W-:Y:S02]  /*0150*/  FADD R6, R6, R9 ;  /* 0x0000000906067221 */ /* 0x008fe40000000000 */
[----:B-1----:R-:W-:-:S04]  /*0160*/  IMAD.WIDE R4, R7, 0x4, R4 ;  /* 0x0000000407047825 */ /* 0x002fc800078e0204 */
[----:B----4-:R-:W-:-:S05]  /*0170*/  FADD R11, R6, R11 ;  /* 0x0000000b060b7221 */ /* 0x010fca0000000000 */
[----:B------:R-:W-:Y:S01]  /*0180*/  STG.E desc[UR4][R4.64], R11 ;  /* 0x0000000b04007986 */ /* 0x000fe2000c101904 */
[----:B------:R-:W-:Y:S05]  /*0190*/  EXIT ;  /* 0x000000000000794d */ /* 0x000fea0003800000 */
.L_x_0:
[----:B------:R-:W-:-:S00]  /*01a0*/  BRA `(.L_x_0) ;  /* 0xfffffffc00fc7947 */ /* 0x000fc0000383ffff */
[----:B------:R-:W-:-:S00]  /*01b0*/  NOP ;  /* 0x0000000000007918 */ /* 0x000fc00000000000 */
        /* <DEDUP_REMOVED lines=12> */
.L_x_1:


//--------------------- .nv.shared.reserved.0     --------------------------
	.section	.nv.shared.reserved.0,"aw",@nobits
	.weak		__nv_reservedSMEM_offset_0_alias
	.size		__nv_reservedSMEM_offset_0_alias, 0, 64
	.other		__nv_reservedSMEM_offset_0_alias,@"STO_CUDA_RESERVED_SHARED STV_DEFAULT"
__nv_reservedSMEM_offset_0_alias:
	.zero		0
	.zero		64


//--------------------- .nv.constant0._Z15computeCUDAGridPfS_ --------------------------
	.section	.nv.constant0._Z15computeCUDAGridPfS_,"a",@progbits
	.sectionflags	@""
	.align	4
.nv.constant0._Z15computeCUDAGridPfS_:
	.zero		912


//--------------------- SYMBOLS --------------------------

	.type		.nv.reservedSmem.offset0,@object
	.size		.nv.reservedSmem.offset0,0x4
